//
// Generated by NVIDIA NVVM Compiler
//
// Compiler Build ID: CL-36424714
// Cuda compilation tools, release 13.0, V13.0.88
// Based on NVVM 20.0.0
//

.version 9.0
.target sm_100
.address_size 64

	// .globl	_Z12square_blockPfii

.visible .entry _Z12square_blockPfii(
	.param .u64 .ptr .align 1 _Z12square_blockPfii_param_0,
	.param .u32 _Z12square_blockPfii_param_1,
	.param .u32 _Z12square_blockPfii_param_2
)
{
	.reg .pred 	%p<11>;
	.reg .b32 	%r<26>;
	.reg .b32 	%f<11>;
	.reg .b64 	%rd<7>;

	ld.param.u64 	%rd4, [_Z12square_blockPfii_param_0];
	ld.param.u32 	%r15, [_Z12square_blockPfii_param_1];
	ld.param.u32 	%r16, [_Z12square_blockPfii_param_2];
	cvta.to.global.u64 	%rd1, %rd4;
	mov.u32 	%r17, %ctaid.x;
	mov.u32 	%r18, %ntid.x;
	mul.lo.s32 	%r19, %r17, %r18;
	mov.u32 	%r20, %tid.x;
	mad.lo.s32 	%r24, %r15, %r20, %r19;
	add.s32 	%r2, %r24, %r15;
	setp.ge.s32 	%p1, %r24, %r2;
	@%p1 bra 	$L__BB0_16;
	and.b32  	%r3, %r15, 3;
	setp.eq.s32 	%p2, %r3, 0;
	@%p2 bra 	$L__BB0_6;
	neg.s32 	%r22, %r3;
$L__BB0_3:
	.pragma "nounroll";
	mul.wide.s32 	%rd5, %r24, 4;
	add.s64 	%rd2, %rd1, %rd5;
	setp.ge.s32 	%p3, %r24, %r16;
	@%p3 bra 	$L__BB0_5;
	ld.global.f32 	%f1, [%rd2];
	sqrt.rn.f32 	%f2, %f1;
	st.global.f32 	[%rd2], %f2;
$L__BB0_5:
	add.s32 	%r24, %r24, 1;
	add.s32 	%r22, %r22, 1;
	setp.ne.s32 	%p4, %r22, 0;
	@%p4 bra 	$L__BB0_3;
$L__BB0_6:
	add.s32 	%r21, %r15, -1;
	setp.lt.u32 	%p5, %r21, 3;
	@%p5 bra 	$L__BB0_16;
$L__BB0_7:
	setp.ge.s32 	%p6, %r24, %r16;
	mul.wide.s32 	%rd6, %r24, 4;
	add.s64 	%rd3, %rd1, %rd6;
	@%p6 bra 	$L__BB0_9;
	ld.global.f32 	%f3, [%rd3];
	sqrt.rn.f32 	%f4, %f3;
	st.global.f32 	[%rd3], %f4;
$L__BB0_9:
	add.s32 	%r11, %r24, 1;
	setp.ge.s32 	%p7, %r11, %r16;
	@%p7 bra 	$L__BB0_11;
	ld.global.f32 	%f5, [%rd3+4];
	sqrt.rn.f32 	%f6, %f5;
	st.global.f32 	[%rd3+4], %f6;
$L__BB0_11:
	add.s32 	%r12, %r11, 1;
	setp.ge.s32 	%p8, %r12, %r16;
	@%p8 bra 	$L__BB0_13;
	ld.global.f32 	%f7, [%rd3+8];
	sqrt.rn.f32 	%f8, %f7;
	st.global.f32 	[%rd3+8], %f8;
$L__BB0_13:
	add.s32 	%r13, %r12, 1;
	setp.ge.s32 	%p9, %r13, %r16;
	@%p9 bra 	$L__BB0_15;
	ld.global.f32 	%f9, [%rd3+12];
	sqrt.rn.f32 	%f10, %f9;
	st.global.f32 	[%rd3+12], %f10;
$L__BB0_15:
	add.s32 	%r24, %r13, 1;
	setp.ne.s32 	%p10, %r24, %r2;
	@%p10 bra 	$L__BB0_7;
$L__BB0_16:
	ret;

}


// ===== COMPILED SASS (sm_100) =====

	.target	sm_100

	.elftype	@"ET_EXEC"


//--------------------- .note.nv.tkinfo           --------------------------
	.section	.note.nv.tkinfo,"",@"SHT_NOTE"
	.sectionflags	@"SHF_NOTE_NV_TKINFO"
	.tkinfo
        /*0018*/ 	.word	0x00000002
        /*0030*/ 	.string	""
        /*0030*/ 	.string	"ptxas"
        /*0030*/ 	.string	"Cuda compilation tools, release 13.0, V13.0.88"
        /*0030*/ 	.string	"Build cuda_13.0.r13.0/compiler.36424714_0"
        /*0030*/ 	.string	"-arch sm_100 -m 64 "



//--------------------- .note.nv.cuinfo           --------------------------
	.section	.note.nv.cuinfo,"",@"SHT_NOTE"
	.sectionflags	@"SHF_NOTE_NV_CUINFO"
        /*0018*/ 	.short	0x0002
        /*001a*/ 	.short	0x0064
        /*001c*/ 	.short	0x0082
	.zero		2


//--------------------- .nv.info                  --------------------------
	.section	.nv.info,"",@"SHT_CUDA_INFO"
	.align	4


	//----- nvinfo : EIATTR_REGCOUNT
	.align		4
        /*0000*/ 	.byte	0x04, 0x2f
        /*0002*/ 	.short	(.L_1 - .L_0)
	.align		4
.L_0:
        /*0004*/ 	.word	index@(_Z12square_blockPfii)
        /*0008*/ 	.word	0x00000011


	//----- nvinfo : EIATTR_FRAME_SIZE
	.align		4
.L_1:
        /*000c*/ 	.byte	0x04, 0x11
        /*000e*/ 	.short	(.L_3 - .L_2)
	.align		4
.L_2:
        /*0010*/ 	.word	index@($__internal_0_$__cuda_sm20_sqrt_rn_f32_slowpath)
        /*0014*/ 	.word	0x00000000


	//----- nvinfo : EIATTR_FRAME_SIZE
	.align		4
.L_3:
        /*0018*/ 	.byte	0x04, 0x11
        /*001a*/ 	.short	(.L_5 - .L_4)
	.align		4
.L_4:
        /*001c*/ 	.word	index@(_Z12square_blockPfii)
        /*0020*/ 	.word	0x00000000


	//----- nvinfo : EIATTR_MIN_STACK_SIZE
	.align		4
.L_5:
        /*0024*/ 	.byte	0x04, 0x12
        /*0026*/ 	.short	(.L_7 - .L_6)
	.align		4
.L_6:
        /*0028*/ 	.word	index@(_Z12square_blockPfii)
        /*002c*/ 	.word	0x00000000
.L_7:


//--------------------- .nv.compat                --------------------------
	.section	.nv.compat,"",@"SHT_CUDA_COMPAT_INFO"
	.align	4
        /*0000*/ 	.byte	0x02, 0x09, 0x00, 0x00, 0x02, 0x02, 0x01, 0x00, 0x02, 0x05, 0x05, 0x00, 0x03, 0x07, 0x01, 0x01
        /*0010*/ 	.byte	0x02, 0x03, 0x00, 0x00, 0x02, 0x06, 0x01, 0x00, 0x04, 0x0b, 0x08, 0x00, 0x01, 0x00, 0x00, 0x00
        /*0020*/ 	.byte	0x00, 0x00, 0x00, 0x00


//--------------------- .nv.info._Z12square_blockPfii --------------------------
	.section	.nv.info._Z12square_blockPfii,"",@"SHT_CUDA_INFO"
	.sectionflags	@""
	.align	4


	//----- nvinfo : EIATTR_CUDA_API_VERSION
	.align		4
        /*0000*/ 	.byte	0x04, 0x37
        /*0002*/ 	.short	(.L_9 - .L_8)
.L_8:
        /*0004*/ 	.word	0x00000082


	//----- nvinfo : EIATTR_KPARAM_INFO
	.align		4
.L_9:
        /*0008*/ 	.byte	0x04, 0x17
        /*000a*/ 	.short	(.L_11 - .L_10)
.L_10:
        /*000c*/ 	.word	0x00000000
        /*0010*/ 	.short	0x0002
        /*0012*/ 	.short	0x000c
        /*0014*/ 	.byte	0x00, 0xf0, 0x11, 0x00


	//----- nvinfo : EIATTR_KPARAM_INFO
	.align		4
.L_11:
        /*0018*/ 	.byte	0x04, 0x17
        /*001a*/ 	.short	(.L_13 - .L_12)
.L_12:
        /*001c*/ 	.word	0x00000000
        /*0020*/ 	.short	0x0001
        /*0022*/ 	.short	0x0008
        /*0024*/ 	.byte	0x00, 0xf0, 0x11, 0x00


	//----- nvinfo : EIATTR_KPARAM_INFO
	.align		4
.L_13:
        /*0028*/ 	.byte	0x04, 0x17
        /*002a*/ 	.short	(.L_15 - .L_14)
.L_14:
        /*002c*/ 	.word	0x00000000
        /*0030*/ 	.short	0x0000
        /*0032*/ 	.short	0x0000
        /*0034*/ 	.byte	0x00, 0xf5, 0x21, 0x00


	//----- nvinfo : EIATTR_SPARSE_MMA_MASK
	.align		4
.L_15:
        /*0038*/ 	.byte	0x03, 0x50
        /*003a*/ 	.short	0x0000


	//----- nvinfo : EIATTR_MAXREG_COUNT
	.align		4
        /*003c*/ 	.byte	0x03, 0x1b
        /*003e*/ 	.short	0x00ff


	//----- nvinfo : EIATTR_MERCURY_ISA_VERSION
	.align		4
        /*0040*/ 	.byte	0x03, 0x5f
        /*0042*/ 	.short	0x0101


	//----- nvinfo : EIATTR_VRC_CTA_INIT_COUNT
	.align		4
        /*0044*/ 	.byte	0x02, 0x4a
	.zero		1
	.zero		1


	//----- nvinfo : EIATTR_EXIT_INSTR_OFFSETS
	.align		4
        /*0048*/ 	.byte	0x04, 0x1c
        /*004a*/ 	.short	(.L_17 - .L_16)


	//   ....[0]....
.L_16:
        /*004c*/ 	.word	0x00000090


	//   ....[1]....
        /*0050*/ 	.word	0x000002f0


	//   ....[2]....
        /*0054*/ 	.word	0x000008b0


	//----- nvinfo : EIATTR_CRS_STACK_SIZE
	.align		4
.L_17:
        /*0058*/ 	.byte	0x04, 0x1e
        /*005a*/ 	.short	(.L_19 - .L_18)
.L_18:
        /*005c*/ 	.word	0x00000000


	//----- nvinfo : EIATTR_CBANK_PARAM_SIZE
	.align		4
.L_19:
        /*0060*/ 	.byte	0x03, 0x19
        /*0062*/ 	.short	0x0010


	//----- nvinfo : EIATTR_PARAM_CBANK
	.align		4
        /*0064*/ 	.byte	0x04, 0x0a
        /*0066*/ 	.short	(.L_21 - .L_20)
	.align		4
.L_20:
        /*0068*/ 	.word	index@(.nv.constant0._Z12square_blockPfii)
        /*006c*/ 	.short	0x0380
        /*006e*/ 	.short	0x0010


	//----- nvinfo : EIATTR_SW_WAR
	.align		4
.L_21:
        /*0070*/ 	.byte	0x04, 0x36
        /*0072*/ 	.short	(.L_23 - .L_22)
.L_22:
        /*0074*/ 	.word	0x00000008
.L_23:


//--------------------- .nv.callgraph             --------------------------
	.section	.nv.callgraph,"",@"SHT_CUDA_CALLGRAPH"
	.align	4
	.sectionentsize	8
	.align		4
        /*0000*/ 	.word	0x00000000
	.align		4
        /*0004*/ 	.word	0xffffffff
	.align		4
        /*0008*/ 	.word	0x00000000
	.align		4
        /*000c*/ 	.word	0xfffffffe
	.align		4
        /*0010*/ 	.word	0x00000000
	.align		4
        /*0014*/ 	.word	0xfffffffd
	.align		4
        /*0018*/ 	.word	0x00000000
	.align		4
        /*001c*/ 	.word	0xfffffffc


//--------------------- .text._Z12square_blockPfii --------------------------
	.section	.text._Z12square_blockPfii,"ax",@progbits
	.align	128
        .global         _Z12square_blockPfii
        .type           _Z12square_blockPfii,@function
        .size           _Z12square_blockPfii,(.L_x_30 - _Z12square_blockPfii)
        .other          _Z12square_blockPfii,@"STO_CUDA_ENTRY STV_DEFAULT"
_Z12square_blockPfii:
.text._Z12square_blockPfii:
[----:B------:R-:W-:Y:S01]  /*0000*/  LDC R1, c[0x0][0x37c] ;  /* 0x0000df00ff017b82 */ /* 0x000fe20000000800 */
[----:B------:R-:W0:Y:S07]  /*0010*/  S2R R3, SR_TID.X ;  /* 0x0000000000037919 */ /* 0x000e2e0000002100 */
[----:B------:R-:W1:Y:S01]  /*0020*/  S2UR UR4, SR_CTAID.X ;  /* 0x00000000000479c3 */ /* 0x000e620000002500 */
[----:B------:R-:W1:Y:S07]  /*0030*/  LDCU UR5, c[0x0][0x360] ;  /* 0x00006c00ff0577ac */ /* 0x000e6e0008000800 */
[----:B------:R-:W0:Y:S01]  /*0040*/  LDC R0, c[0x0][0x388] ;  /* 0x0000e200ff007b82 */ /* 0x000e220000000800 */
[----:B-1----:R-:W-:-:S06]  /*0050*/  UIMAD UR4, UR4, UR5, URZ ;  /* 0x00000005040472a4 */ /* 0x002fcc000f8e02ff */
[----:B0-----:R-:W-:-:S05]  /*0060*/  IMAD R3, R3, R0, UR4 ;  /* 0x0000000403037e24 */ /* 0x001fca000f8e0200 */
[----:B------:R-:W-:-:S04]  /*0070*/  IADD3 R2, PT, PT, R3, R0, RZ ;  /* 0x0000000003027210 */ /* 0x000fc80007ffe0ff */
[----:B------:R-:W-:-:S13]  /*0080*/  ISETP.GE.AND P0, PT, R3, R2, PT ;  /* 0x000000020300720c */ /* 0x000fda0003f06270 */
[----:B------:R-:W-:Y:S05]  /*0090*/  @P0 EXIT ;  /* 0x000000000000094d */ /* 0x000fea0003800000 */
[----:B------:R-:W-:Y:S01]  /*00a0*/  LOP3.LUT P0, R0, R0, 0x3, RZ, 0xc0, !PT ;  /* 0x0000000300007812 */ /* 0x000fe2000780c0ff */
[----:B------:R-:W0:-:S12]  /*00b0*/  LDCU.64 UR4, c[0x0][0x358] ;  /* 0x00006b00ff0477ac */ /* 0x000e180008000a00 */
[----:B------:R-:W-:Y:S05]  /*00c0*/  @!P0 BRA `(.L_x_0) ;  /* 0x0000000000748947 */ /* 0x000fea0003800000 */
[----:B------:R-:W1:Y:S01]  /*00d0*/  LDC.64 R4, c[0x0][0x380] ;  /* 0x0000e000ff047b82 */ /* 0x000e620000000a00 */
[----:B------:R-:W-:Y:S01]  /*00e0*/  IMAD.MOV R10, RZ, RZ, -R0 ;  /* 0x000000ffff0a7224 */ /* 0x000fe200078e0a00 */
[----:B------:R-:W2:Y:S06]  /*00f0*/  LDCU UR6, c[0x0][0x38c] ;  /* 0x00007180ff0677ac */ /* 0x000eac0008000800 */
.L_x_6:
[----:B--2---:R-:W-:Y:S01]  /*0100*/  ISETP.GE.AND P1, PT, R3, UR6, PT ;  /* 0x0000000603007c0c */ /* 0x004fe2000bf26270 */
[----:B------:R-:W-:Y:S01]  /*0110*/  BSSY.RECONVERGENT B0, `(.L_x_1) ;  /* 0x0000016000007945 */ /* 0x000fe20003800200 */
[----:B------:R-:W-:-:S04]  /*0120*/  IADD3 R10, PT, PT, R10, 0x1, RZ ;  /* 0x000000010a0a7810 */ /* 0x000fc80007ffe0ff */
[----:B------:R-:W-:-:S07]  /*0130*/  ISETP.NE.AND P0, PT, R10, RZ, PT ;  /* 0x000000ff0a00720c */ /* 0x000fce0003f05270 */
[----:B------:R-:W-:Y:S06]  /*0140*/  @P1 BRA `(.L_x_2) ;  /* 0x0000000000481947 */ /* 0x000fec0003800000 */
[----:B-1----:R-:W-:-:S05]  /*0150*/  IMAD.WIDE R6, R3, 0x4, R4 ;  /* 0x0000000403067825 */ /* 0x002fca00078e0204 */
[----:B0-----:R-:W2:Y:S01]  /*0160*/  LDG.E R12, desc[UR4][R6.64] ;  /* 0x00000004060c7981 */ /* 0x001ea2000c1e1900 */
[----:B------:R-:W-:Y:S01]  /*0170*/  BSSY.RECONVERGENT B1, `(.L_x_3) ;  /* 0x000000e000017945 */ /* 0x000fe20003800200 */
[----:B--2---:R-:W-:Y:S01]  /*0180*/  VIADD R0, R12, 0xf3000000 ;  /* 0xf30000000c007836 */ /* 0x004fe20000000000 */
[----:B------:R0:W1:Y:S04]  /*0190*/  MUFU.RSQ R11, R12 ;  /* 0x0000000c000b7308 */ /* 0x0000680000001400 */
[----:B------:R-:W-:-:S13]  /*01a0*/  ISETP.GT.U32.AND P1, PT, R0, 0x727fffff, PT ;  /* 0x727fffff0000780c */ /* 0x000fda0003f24070 */
[----:B01----:R-:W-:Y:S05]  /*01b0*/  @!P1 BRA `(.L_x_4) ;  /* 0x0000000000149947 */ /* 0x003fea0003800000 */
[----:B------:R-:W-:Y:S02]  /*01c0*/  MOV R0, R12 ;  /* 0x0000000c00007202 */ /* 0x000fe40000000f00 */
[----:B------:R-:W-:-:S07]  /*01d0*/  MOV R14, 0x1f0 ;  /* 0x000001f0000e7802 */ /* 0x000fce0000000f00 */
[----:B------:R-:W-:Y:S05]  /*01e0*/  CALL.REL.NOINC `($__internal_0_$__cuda_sm20_sqrt_rn_f32_slowpath) ;  /* 0x0000000400b47944 */ /* 0x000fea0003c00000 */
[----:B------:R-:W-:Y:S01]  /*01f0*/  IMAD.MOV.U32 R9, RZ, RZ, R0 ;  /* 0x000000ffff097224 */ /* 0x000fe200078e0000 */
[----:B------:R-:W-:Y:S06]  /*0200*/  BRA `(.L_x_5) ;  /* 0x0000000000107947 */ /* 0x000fec0003800000 */
.L_x_4:
[----:B------:R-:W-:Y:S01]  /*0210*/  FMUL.FTZ R9, R12, R11 ;  /* 0x0000000b0c097220 */ /* 0x000fe20000410000 */
[----:B------:R-:W-:-:S03]  /*0220*/  FMUL.FTZ R8, R11, 0.5 ;  /* 0x3f0000000b087820 */ /* 0x000fc60000410000 */
[----:B------:R-:W-:-:S04]  /*0230*/  FFMA R0, -R9, R9, R12 ;  /* 0x0000000909007223 */ /* 0x000fc8000000010c */
[----:B------:R-:W-:-:S07]  /*0240*/  FFMA R9, R0, R8, R9 ;  /* 0x0000000800097223 */ /* 0x000fce0000000009 */
.L_x_5:
[----:B------:R-:W-:Y:S05]  /*0250*/  BSYNC.RECONVERGENT B1 ;  /* 0x0000000000017941 */ /* 0x000fea0003800200 */
.L_x_3:
[----:B------:R2:W-:Y:S02]  /*0260*/  STG.E desc[UR4][R6.64], R9 ;  /* 0x0000000906007986 */ /* 0x0005e4000c101904 */
.L_x_2:
[----:B0-----:R-:W-:Y:S05]  /*0270*/  BSYNC.RECONVERGENT B0 ;  /* 0x0000000000007941 */ /* 0x001fea0003800200 */
.L_x_1:
[----:B------:R-:W-:Y:S01]  /*0280*/  IADD3 R3, PT, PT, R3, 0x1, RZ ;  /* 0x0000000103037810 */ /* 0x000fe20007ffe0ff */
[----:B------:R-:W-:Y:S06]  /*0290*/  @P0 BRA `(.L_x_6) ;  /* 0xfffffffc00980947 */ /* 0x000fec000383ffff */
.L_x_0:
[----:B------:R-:W3:Y:S01]  /*02a0*/  LDC R0, c[0x0][0x388] ;  /* 0x0000e200ff007b82 */ /* 0x000ee20000000800 */
[----:B------:R-:W4:Y:S07]  /*02b0*/  LDCU UR7, c[0x0][0x38c] ;  /* 0x00007180ff0777ac */ /* 0x000f2e0008000800 */
[----:B-1----:R-:W1:Y:S01]  /*02c0*/  LDC.64 R4, c[0x0][0x380] ;  /* 0x0000e000ff047b82 */ /* 0x002e620000000a00 */
[----:B---3--:R-:W-:-:S05]  /*02d0*/  VIADD R0, R0, 0xffffffff ;  /* 0xffffffff00007836 */ /* 0x008fca0000000000 */
[----:B------:R-:W-:-:S13]  /*02e0*/  ISETP.GE.U32.AND P0, PT, R0, 0x3, PT ;  /* 0x000000030000780c */ /* 0x000fda0003f06070 */
[----:B01--4-:R-:W-:Y:S05]  /*02f0*/  @!P0 EXIT ;  /* 0x000000000000894d */ /* 0x013fea0003800000 */
.L_x_27:
[C---:B------:R-:W-:Y:S01]  /*0300*/  ISETP.GE.AND P0, PT, R3.reuse, UR7, PT ;  /* 0x0000000703007c0c */ /* 0x040fe2000bf06270 */
[----:B------:R-:W-:Y:S01]  /*0310*/  BSSY.RECONVERGENT B0, `(.L_x_7) ;  /* 0x0000014000007945 */ /* 0x000fe20003800200 */
[----:B0123--:R-:W-:-:S11]  /*0320*/  IMAD.WIDE R6, R3, 0x4, R4 ;  /* 0x0000000403067825 */ /* 0x00ffd600078e0204 */
[----:B------:R-:W-:Y:S05]  /*0330*/  @P0 BRA `(.L_x_8) ;  /* 0x0000000000440947 */ /* 0x000fea0003800000 */
[----:B------:R-:W2:Y:S01]  /*0340*/  LDG.E R10, desc[UR4][R6.64] ;  /* 0x00000004060a7981 */ /* 0x000ea2000c1e1900 */
[----:B------:R-:W-:Y:S01]  /*0350*/  BSSY.RECONVERGENT B1, `(.L_x_9) ;  /* 0x000000e000017945 */ /* 0x000fe20003800200 */
[----:B--2---:R-:W-:Y:S01]  /*0360*/  IADD3 R0, PT, PT, R10, -0xd000000, RZ ;  /* 0xf30000000a007810 */ /* 0x004fe20007ffe0ff */
[----:B------:R0:W1:Y:S03]  /*0370*/  MUFU.RSQ R11, R10 ;  /* 0x0000000a000b7308 */ /* 0x0000660000001400 */
[----:B------:R-:W-:-:S13]  /*0380*/  ISETP.GT.U32.AND P0, PT, R0, 0x727fffff, PT ;  /* 0x727fffff0000780c */ /* 0x000fda0003f04070 */
[----:B0-----:R-:W-:Y:S05]  /*0390*/  @!P0 BRA `(.L_x_10) ;  /* 0x0000000000148947 */ /* 0x001fea0003800000 */
[----:B------:R-:W-:Y:S01]  /*03a0*/  IMAD.MOV.U32 R0, RZ, RZ, R10 ;  /* 0x000000ffff007224 */ /* 0x000fe200078e000a */
[----:B------:R-:W-:-:S07]  /*03b0*/  MOV R14, 0x3d0 ;  /* 0x000003d0000e7802 */ /* 0x000fce0000000f00 */
[----:B-1----:R-:W-:Y:S05]  /*03c0*/  CALL.REL.NOINC `($__internal_0_$__cuda_sm20_sqrt_rn_f32_slowpath) ;  /* 0x00000004003c7944 */ /* 0x002fea0003c00000 */
[----:B------:R-:W-:Y:S01]  /*03d0*/  MOV R9, R0 ;  /* 0x0000000000097202 */ /* 0x000fe20000000f00 */
[----:B------:R-:W-:Y:S06]  /*03e0*/  BRA `(.L_x_11) ;  /* 0x0000000000107947 */ /* 0x000fec0003800000 */
.L_x_10:
[----:B-1----:R-:W-:Y:S01]  /*03f0*/  FMUL.FTZ R9, R10, R11 ;  /* 0x0000000b0a097220 */ /* 0x002fe20000410000 */
[----:B------:R-:W-:-:S03]  /*0400*/  FMUL.FTZ R8, R11, 0.5 ;  /* 0x3f0000000b087820 */ /* 0x000fc60000410000 */
[----:B------:R-:W-:-:S04]  /*0410*/  FFMA R0, -R9, R9, R10 ;  /* 0x0000000909007223 */ /* 0x000fc8000000010a */
[----:B------:R-:W-:-:S07]  /*0420*/  FFMA R9, R0, R8, R9 ;  /* 0x0000000800097223 */ /* 0x000fce0000000009 */
.L_x_11:
[----:B------:R-:W-:Y:S05]  /*0430*/  BSYNC.RECONVERGENT B1 ;  /* 0x0000000000017941 */ /* 0x000fea0003800200 */
.L_x_9:
[----:B------:R0:W-:Y:S02]  /*0440*/  STG.E desc[UR4][R6.64], R9 ;  /* 0x0000000906007986 */ /* 0x0001e4000c101904 */
.L_x_8:
[----:B------:R-:W-:Y:S05]  /*0450*/  BSYNC.RECONVERGENT B0 ;  /* 0x0000000000007941 */ /* 0x000fea0003800200 */
.L_x_7:
[----:B------:R-:W-:Y:S01]  /*0460*/  IADD3 R0, PT, PT, R3, 0x1, RZ ;  /* 0x0000000103007810 */ /* 0x000fe20007ffe0ff */
[----:B------:R-:W-:Y:S03]  /*0470*/  BSSY.RECONVERGENT B0, `(.L_x_12) ;  /* 0x0000014000007945 */ /* 0x000fe60003800200 */
[----:B------:R-:W-:-:S13]  /*0480*/  ISETP.GE.AND P0, PT, R0, UR7, PT ;  /* 0x0000000700007c0c */ /* 0x000fda000bf06270 */
[----:B------:R-:W-:Y:S05]  /*0490*/  @P0 BRA `(.L_x_13) ;  /* 0x0000000000440947 */ /* 0x000fea0003800000 */
[----:B------:R-:W2:Y:S01]  /*04a0*/  LDG.E R10, desc[UR4][R6.64+0x4] ;  /* 0x00000404060a7981 */ /* 0x000ea2000c1e1900 */
[----:B------:R-:W-:Y:S01]  /*04b0*/  BSSY.RECONVERGENT B1, `(.L_x_14) ;  /* 0x000000e000017945 */ /* 0x000fe20003800200 */
[----:B--2---:R-:W-:Y:S01]  /*04c0*/  VIADD R0, R10, 0xf3000000 ;  /* 0xf30000000a007836 */ /* 0x004fe20000000000 */
[----:B------:R1:W2:Y:S04]  /*04d0*/  MUFU.RSQ R11, R10 ;  /* 0x0000000a000b7308 */ /* 0x0002a80000001400 */
[----:B------:R-:W-:-:S13]  /*04e0*/  ISETP.GT.U32.AND P0, PT, R0, 0x727fffff, PT ;  /* 0x727fffff0000780c */ /* 0x000fda0003f04070 */
[----:B-12---:R-:W-:Y:S05]  /*04f0*/  @!P0 BRA `(.L_x_15) ;  /* 0x0000000000148947 */ /* 0x006fea0003800000 */
[----:B------:R-:W-:Y:S02]  /*0500*/  MOV R0, R10 ;  /* 0x0000000a00007202 */ /* 0x000fe40000000f00 */
[----:B------:R-:W-:-:S07]  /*0510*/  MOV R14, 0x530 ;  /* 0x00000530000e7802 */ /* 0x000fce0000000f00 */
[----:B0-----:R-:W-:Y:S05]  /*0520*/  CALL.REL.NOINC `($__internal_0_$__cuda_sm20_sqrt_rn_f32_slowpath) ;  /* 0x0000000000e47944 */ /* 0x001fea0003c00000 */
[----:B------:R-:W-:Y:S01]  /*0530*/  MOV R9, R0 ;  /* 0x0000000000097202 */ /* 0x000fe20000000f00 */
[----:B------:R-:W-:Y:S06]  /*0540*/  BRA `(.L_x_16) ;  /* 0x0000000000107947 */ /* 0x000fec0003800000 */
.L_x_15:
[----:B0-----:R-:W-:Y:S01]  /*0550*/  FMUL.FTZ R9, R10, R11 ;  /* 0x0000000b0a097220 */ /* 0x001fe20000410000 */
[----:B------:R-:W-:-:S03]  /*0560*/  FMUL.FTZ R8, R11, 0.5 ;  /* 0x3f0000000b087820 */ /* 0x000fc60000410000 */
[----:B------:R-:W-:-:S04]  /*0570*/  FFMA R0, -R9, R9, R10 ;  /* 0x0000000909007223 */ /* 0x000fc8000000010a */
[----:B------:R-:W-:-:S07]  /*0580*/  FFMA R9, R0, R8, R9 ;  /* 0x0000000800097223 */ /* 0x000fce0000000009 */
.L_x_16:
[----:B------:R-:W-:Y:S05]  /*0590*/  BSYNC.RECONVERGENT B1 ;  /* 0x0000000000017941 */ /* 0x000fea0003800200 */
.L_x_14:
[----:B------:R1:W-:Y:S02]  /*05a0*/  STG.E desc[UR4][R6.64+0x4], R9 ;  /* 0x0000040906007986 */ /* 0x0003e4000c101904 */
.L_x_13:
[----:B------:R-:W-:Y:S05]  /*05b0*/  BSYNC.RECONVERGENT B0 ;  /* 0x0000000000007941 */ /* 0x000fea0003800200 */
.L_x_12:
[----:B------:R-:W-:Y:S01]  /*05c0*/  VIADD R0, R3, 0x2 ;  /* 0x0000000203007836 */ /* 0x000fe20000000000 */
[----:B------:R-:W-:Y:S04]  /*05d0*/  BSSY.RECONVERGENT B0, `(.L_x_17) ;  /* 0x0000014000007945 */ /* 0x000fe80003800200 */
[----:B------:R-:W-:-:S13]  /*05e0*/  ISETP.GE.AND P0, PT, R0, UR7, PT ;  /* 0x0000000700007c0c */ /* 0x000fda000bf06270 */
[----:B------:R-:W-:Y:S05]  /*05f0*/  @P0 BRA `(.L_x_18) ;  /* 0x0000000000440947 */ /* 0x000fea0003800000 */
[----:B------:R-:W2:Y:S01]  /*0600*/  LDG.E R10, desc[UR4][R6.64+0x8] ;  /* 0x00000804060a7981 */ /* 0x000ea2000c1e1900 */
[----:B------:R-:W-:Y:S01]  /*0610*/  BSSY.RECONVERGENT B1, `(.L_x_19) ;  /* 0x000000e000017945 */ /* 0x000fe20003800200 */
[----:B--2---:R-:W-:Y:S01]  /*0620*/  IADD3 R0, PT, PT, R10, -0xd000000, RZ ;  /* 0xf30000000a007810 */ /* 0x004fe20007ffe0ff */
[----:B------:R2:W3:Y:S03]  /*0630*/  MUFU.RSQ R11, R10 ;  /* 0x0000000a000b7308 */ /* 0x0004e60000001400 */
[----:B------:R-:W-:-:S13]  /*0640*/  ISETP.GT.U32.AND P0, PT, R0, 0x727fffff, PT ;  /* 0x727fffff0000780c */ /* 0x000fda0003f04070 */
[----:B--2---:R-:W-:Y:S05]  /*0650*/  @!P0 BRA `(.L_x_20) ;  /* 0x0000000000148947 */ /* 0x004fea0003800000 */
[----:B------:R-:W-:Y:S02]  /*0660*/  MOV R0, R10 ;  /* 0x0000000a00007202 */ /* 0x000fe40000000f00 */
[----:B------:R-:W-:-:S07]  /*0670*/  MOV R14, 0x690 ;  /* 0x00000690000e7802 */ /* 0x000fce0000000f00 */
[----:B01-3--:R-:W-:Y:S05]  /*0680*/  CALL.REL.NOINC `($__internal_0_$__cuda_sm20_sqrt_rn_f32_slowpath) ;  /* 0x00000000008c7944 */ /* 0x00bfea0003c00000 */
[----:B------:R-:W-:Y:S01]  /*0690*/  IMAD.MOV.U32 R9, RZ, RZ, R0 ;  /* 0x000000ffff097224 */ /* 0x000fe200078e0000 */
[----:B------:R-:W-:Y:S06]  /*06a0*/  BRA `(.L_x_21) ;  /* 0x0000000000107947 */ /* 0x000fec0003800000 */
.L_x_20:
[----:B01-3--:R-:W-:Y:S01]  /*06b0*/  FMUL.FTZ R9, R10, R11 ;  /* 0x0000000b0a097220 */ /* 0x00bfe20000410000 */
[----:B------:R-:W-:-:S03]  /*06c0*/  FMUL.FTZ R8, R11, 0.5 ;  /* 0x3f0000000b087820 */ /* 0x000fc60000410000 */
[----:B------:R-:W-:-:S04]  /*06d0*/  FFMA R0, -R9, R9, R10 ;  /* 0x0000000909007223 */ /* 0x000fc8000000010a */
[----:B------:R-:W-:-:S07]  /*06e0*/  FFMA R9, R0, R8, R9 ;  /* 0x0000000800097223 */ /* 0x000fce0000000009 */
.L_x_21:
[----:B------:R-:W-:Y:S05]  /*06f0*/  BSYNC.RECONVERGENT B1 ;  /* 0x0000000000017941 */ /* 0x000fea0003800200 */
.L_x_19:
[----:B------:R2:W-:Y:S02]  /*0700*/  STG.E desc[UR4][R6.64+0x8], R9 ;  /* 0x0000080906007986 */ /* 0x0005e4000c101904 */
.L_x_18:
[----:B------:R-:W-:Y:S05]  /*0710*/  BSYNC.RECONVERGENT B0 ;  /* 0x0000000000007941 */ /* 0x000fea0003800200 */
.L_x_17:
[----:B------:R-:W-:Y:S01]  /*0720*/  IADD3 R0, PT, PT, R3, 0x3, RZ ;  /* 0x0000000303007810 */ /* 0x000fe20007ffe0ff */
[----:B------:R-:W-:Y:S03]  /*0730*/  BSSY.RECONVERGENT B0, `(.L_x_22) ;  /* 0x0000014000007945 */ /* 0x000fe60003800200 */
[----:B------:R-:W-:-:S13]  /*0740*/  ISETP.GE.AND P0, PT, R0, UR7, PT ;  /* 0x0000000700007c0c */ /* 0x000fda000bf06270 */
[----:B------:R-:W-:Y:S05]  /*0750*/  @P0 BRA `(.L_x_23) ;  /* 0x0000000000440947 */ /* 0x000fea0003800000 */
[----:B------:R-:W3:Y:S01]  /*0760*/  LDG.E R10, desc[UR4][R6.64+0xc] ;  /* 0x00000c04060a7981 */ /* 0x000ee2000c1e1900 */
[----:B------:R-:W-:Y:S01]  /*0770*/  BSSY.RECONVERGENT B1, `(.L_x_24) ;  /* 0x000000e000017945 */ /* 0x000fe20003800200 */
[----:B---3--:R-:W-:Y:S01]  /*0780*/  IADD3 R0, PT, PT, R10, -0xd000000, RZ ;  /* 0xf30000000a007810 */ /* 0x008fe20007ffe0ff */
[----:B------:R3:W4:Y:S03]  /*0790*/  MUFU.RSQ R11, R10 ;  /* 0x0000000a000b7308 */ /* 0x0007260000001400 */
[----:B------:R-:W-:-:S13]  /*07a0*/  ISETP.GT.U32.AND P0, PT, R0, 0x727fffff, PT ;  /* 0x727fffff0000780c */ /* 0x000fda0003f04070 */
[----:B---3--:R-:W-:Y:S05]  /*07b0*/  @!P0 BRA `(.L_x_25) ;  /* 0x0000000000148947 */ /* 0x008fea0003800000 */
[----:B------:R-:W-:Y:S01]  /*07c0*/  IMAD.MOV.U32 R0, RZ, RZ, R10 ;  /* 0x000000ffff007224 */ /* 0x000fe200078e000a */
[----:B------:R-:W-:-:S07]  /*07d0*/  MOV R14, 0x7f0 ;  /* 0x000007f0000e7802 */ /* 0x000fce0000000f00 */
[----:B012-4-:R-:W-:Y:S05]  /*07e0*/  CALL.REL.NOINC `($__internal_0_$__cuda_sm20_sqrt_rn_f32_slowpath) ;  /* 0x0000000000347944 */ /* 0x017fea0003c00000 */
[----:B------:R-:W-:Y:S01]  /*07f0*/  MOV R9, R0 ;  /* 0x0000000000097202 */ /* 0x000fe20000000f00 */
[----:B------:R-:W-:Y:S06]  /*0800*/  BRA `(.L_x_26) ;  /* 0x0000000000107947 */ /* 0x000fec0003800000 */
.L_x_25:
[----:B012-4-:R-:W-:Y:S01]  /*0810*/  FMUL.FTZ R9, R10, R11 ;  /* 0x0000000b0a097220 */ /* 0x017fe20000410000 */
[----:B------:R-:W-:-:S03]  /*0820*/  FMUL.FTZ R8, R11, 0.5 ;  /* 0x3f0000000b087820 */ /* 0x000fc60000410000 */
[----:B------:R-:W-:-:S04]  /*0830*/  FFMA R0, -R9, R9, R10 ;  /* 0x0000000909007223 */ /* 0x000fc8000000010a */
[----:B------:R-:W-:-:S07]  /*0840*/  FFMA R9, R0, R8, R9 ;  /* 0x0000000800097223 */ /* 0x000fce0000000009 */
.L_x_26:
[----:B------:R-:W-:Y:S05]  /*0850*/  BSYNC.RECONVERGENT B1 ;  /* 0x0000000000017941 */ /* 0x000fea0003800200 */
.L_x_24:
[----:B------:R3:W-:Y:S02]  /*0860*/  STG.E desc[UR4][R6.64+0xc], R9 ;  /* 0x00000c0906007986 */ /* 0x0007e4000c101904 */
.L_x_23:
[----:B------:R-:W-:Y:S05]  /*0870*/  BSYNC.RECONVERGENT B0 ;  /* 0x0000000000007941 */ /* 0x000fea0003800200 */
.L_x_22:
[----:B------:R-:W-:-:S04]  /*0880*/  IADD3 R3, PT, PT, R3, 0x4, RZ ;  /* 0x0000000403037810 */ /* 0x000fc80007ffe0ff */
[----:B------:R-:W-:-:S13]  /*0890*/  ISETP.NE.AND P0, PT, R3, R2, PT ;  /* 0x000000020300720c */ /* 0x000fda0003f05270 */
[----:B------:R-:W-:Y:S05]  /*08a0*/  @P0 BRA `(.L_x_27) ;  /* 0xfffffff800940947 */ /* 0x000fea000383ffff */
[----:B------:R-:W-:Y:S05]  /*08b0*/  EXIT ;  /* 0x000000000000794d */ /* 0x000fea0003800000 */
        .weak           $__internal_0_$__cuda_sm20_sqrt_rn_f32_slowpath
        .type           $__internal_0_$__cuda_sm20_sqrt_rn_f32_slowpath,@function
        .size           $__internal_0_$__cuda_sm20_sqrt_rn_f32_slowpath,(.L_x_30 - $__internal_0_$__cuda_sm20_sqrt_rn_f32_slowpath)
$__internal_0_$__cuda_sm20_sqrt_rn_f32_slowpath:
[----:B------:R-:W-:-:S13]  /*08c0*/  LOP3.LUT P1, RZ, R0, 0x7fffffff, RZ, 0xc0, !PT ;  /* 0x7fffffff00ff7812 */ /* 0x000fda000782c0ff */
[----:B------:R-:W-:Y:S01]  /*08d0*/  @!P1 IMAD.MOV.U32 R8, RZ, RZ, R0 ;  /* 0x000000ffff089224 */ /* 0x000fe200078e0000 */
[----:B------:R-:W-:Y:S06]  /*08e0*/  @!P1 BRA `(.L_x_28) ;  /* 0x0000000000409947 */ /* 0x000fec0003800000 */
[----:B------:R-:W-:-:S13]  /*08f0*/  FSETP.GEU.FTZ.AND P1, PT, R0, RZ, PT ;  /* 0x000000ff0000720b */ /* 0x000fda0003f3e000 */
[----:B------:R-:W-:Y:S01]  /*0900*/  @!P1 MOV R8, 0x7fffffff ;  /* 0x7fffffff00089802 */ /* 0x000fe20000000f00 */
[----:B------:R-:W-:Y:S06]  /*0910*/  @!P1 BRA `(.L_x_28) ;  /* 0x0000000000349947 */ /* 0x000fec0003800000 */
[----:B------:R-:W-:-:S13]  /*0920*/  FSETP.GTU.FTZ.AND P1, PT, |R0|, +INF , PT ;  /* 0x7f8000000000780b */ /* 0x000fda0003f3c200 */
[----:B------:R-:W-:Y:S01]  /*0930*/  @P1 FADD.FTZ R8, R0, 1 ;  /* 0x3f80000000081421 */ /* 0x000fe20000010000 */
[----:B------:R-:W-:Y:S06]  /*0940*/  @P1 BRA `(.L_x_28) ;  /* 0x0000000000281947 */ /* 0x000fec0003800000 */
[----:B------:R-:W-:-:S13]  /*0950*/  FSETP.NEU.FTZ.AND P1, PT, |R0|, +INF , PT ;  /* 0x7f8000000000780b */ /* 0x000fda0003f3d200 */
[----:B------:R-:W-:-:S04]  /*0960*/  @P1 FFMA R9, R0, 1.84467440737095516160e+19, RZ ;  /* 0x5f80000000091823 */ /* 0x000fc800000000ff */
[----:B------:R-:W0:Y:S02]  /*0970*/  @P1 MUFU.RSQ R8, R9 ;  /* 0x0000000900081308 */ /* 0x000e240000001400 */
[----:B0-----:R-:W-:Y:S01]  /*0980*/  @P1 FMUL.FTZ R12, R9, R8 ;  /* 0x00000008090c1220 */ /* 0x001fe20000410000 */
[----:B------:R-:W-:Y:S01]  /*0990*/  @P1 FMUL.FTZ R13, R8, 0.5 ;  /* 0x3f000000080d1820 */ /* 0x000fe20000410000 */
[----:B------:R-:W-:Y:S02]  /*09a0*/  @!P1 MOV R8, R0 ;  /* 0x0000000000089202 */ /* 0x000fe40000000f00 */
[----:B------:R-:W-:-:S04]  /*09b0*/  @P1 FADD.FTZ R11, -R12, -RZ ;  /* 0x800000ff0c0b1221 */ /* 0x000fc80000010100 */
[----:B------:R-:W-:-:S04]  /*09c0*/  @P1 FFMA R11, R12, R11, R9 ;  /* 0x0000000b0c0b1223 */ /* 0x000fc80000000009 */
[----:B------:R-:W-:-:S04]  /*09d0*/  @P1 FFMA R11, R11, R13, R12 ;  /* 0x0000000d0b0b1223 */ /* 0x000fc8000000000c */
[----:B------:R-:W-:-:S07]  /*09e0*/  @P1 FMUL.FTZ R8, R11, 2.3283064365386962891e-10 ;  /* 0x2f8000000b081820 */ /* 0x000fce0000410000 */
.L_x_28:
[----:B------:R-:W-:Y:S02]  /*09f0*/  HFMA2 R9, -RZ, RZ, 0, 0 ;  /* 0x00000000ff097431 */ /* 0x000fe400000001ff */
[----:B------:R-:W-:Y:S01]  /*0a00*/  IMAD.MOV.U32 R0, RZ, RZ, R8 ;  /* 0x000000ffff007224 */ /* 0x000fe200078e0008 */
[----:B------:R-:W-:-:S04]  /*0a10*/  MOV R8, R14 ;  /* 0x0000000e00087202 */ /* 0x000fc80000000f00 */
[----:B------:R-:W-:Y:S05]  /*0a20*/  RET.REL.NODEC R8 `(_Z12square_blockPfii) ;  /* 0xfffffff408747950 */ /* 0x000fea0003c3ffff */
.L_x_29:
[----:B------:R-:W-:-:S00]  /*0a30*/  BRA `(.L_x_29) ;  /* 0xfffffffc00fc7947 */ /* 0x000fc0000383ffff */
[----:B------:R-:W-:-:S00]  /*0a40*/  NOP ;  /* 0x0000000000007918 */ /* 0x000fc00000000000 */
        /* <DEDUP_REMOVED lines=11> */
.L_x_30:


//--------------------- .nv.shared.reserved.0     --------------------------
	.section	.nv.shared.reserved.0,"aw",@nobits
	.weak		__nv_reservedSMEM_offset_0_alias
	.size		__nv_reservedSMEM_offset_0_alias, 0, 64
	.other		__nv_reservedSMEM_offset_0_alias,@"STO_CUDA_RESERVED_SHARED STV_DEFAULT"
__nv_reservedSMEM_offset_0_alias:
	.zero		0
	.zero		64


//--------------------- .nv.constant0._Z12square_blockPfii --------------------------
	.section	.nv.constant0._Z12square_blockPfii,"a",@progbits
	.sectionflags	@""
	.align	4
.nv.constant0._Z12square_blockPfii:
	.zero		912


//--------------------- SYMBOLS --------------------------

	.type		.nv.reservedSmem.offset0,@object
	.size		.nv.reservedSmem.offset0,0x4
